//
// Generated by NVIDIA NVVM Compiler
//
// Compiler Build ID: CL-36424714
// Cuda compilation tools, release 13.0, V13.0.88
// Based on NVVM 20.0.0
//

.version 9.0
.target sm_100
.address_size 64

	// .globl	_Z25computeSumKernelEfficientPKfPfiii

.visible .entry _Z25computeSumKernelEfficientPKfPfiii(
	.param .u64 .ptr .align 1 _Z25computeSumKernelEfficientPKfPfiii_param_0,
	.param .u64 .ptr .align 1 _Z25computeSumKernelEfficientPKfPfiii_param_1,
	.param .u32 _Z25computeSumKernelEfficientPKfPfiii_param_2,
	.param .u32 _Z25computeSumKernelEfficientPKfPfiii_param_3,
	.param .u32 _Z25computeSumKernelEfficientPKfPfiii_param_4
)
{
	.reg .pred 	%p<89>;
	.reg .b32 	%r<66>;
	.reg .b32 	%f<75>;
	.reg .b64 	%rd<15>;

	ld.param.u64 	%rd6, [_Z25computeSumKernelEfficientPKfPfiii_param_0];
	ld.param.u64 	%rd5, [_Z25computeSumKernelEfficientPKfPfiii_param_1];
	ld.param.u32 	%r30, [_Z25computeSumKernelEfficientPKfPfiii_param_2];
	ld.param.u32 	%r31, [_Z25computeSumKernelEfficientPKfPfiii_param_3];
	ld.param.u32 	%r32, [_Z25computeSumKernelEfficientPKfPfiii_param_4];
	cvta.to.global.u64 	%rd1, %rd6;
	mov.u32 	%r33, %ctaid.y;
	mov.u32 	%r34, %ntid.y;
	mov.u32 	%r35, %tid.y;
	mad.lo.s32 	%r1, %r33, %r34, %r35;
	mov.u32 	%r36, %ctaid.x;
	mov.u32 	%r37, %ntid.x;
	mov.u32 	%r38, %tid.x;
	mad.lo.s32 	%r2, %r36, %r37, %r38;
	max.s32 	%r39, %r1, %r2;
	setp.ge.s32 	%p2, %r39, %r32;
	@%p2 bra 	$L__BB0_42;
	neg.s32 	%r3, %r31;
	setp.lt.s32 	%p3, %r31, 0;
	mov.f32 	%f56, 0f00000000;
	@%p3 bra 	$L__BB0_41;
	add.s32 	%r4, %r31, %r1;
	add.s32 	%r5, %r31, %r2;
	shl.b32 	%r40, %r31, 1;
	and.b32  	%r6, %r40, 6;
	and.b32  	%r7, %r31, 1;
	and.b32  	%r41, %r40, -8;
	neg.s32 	%r8, %r41;
	add.s32 	%r9, %r2, 3;
	mov.f32 	%f56, 0f00000000;
	mov.u32 	%r58, %r3;
$L__BB0_3:
	setp.lt.u32 	%p4, %r31, 4;
	add.s32 	%r42, %r4, %r58;
	setp.gt.s32 	%p5, %r42, -1;
	setp.lt.s32 	%p6, %r42, %r30;
	and.pred  	%p1, %p5, %p6;
	mul.lo.s32 	%r11, %r42, %r30;
	mov.u32 	%r63, %r3;
	@%p4 bra 	$L__BB0_22;
	add.s32 	%r59, %r2, %r11;
	mov.u32 	%r60, %r9;
	mov.u32 	%r61, %r8;
	mov.u32 	%r63, %r3;
$L__BB0_5:
	.pragma "nounroll";
	add.s32 	%r43, %r60, -3;
	setp.gt.s32 	%p7, %r43, -1;
	setp.lt.s32 	%p8, %r43, %r30;
	and.pred  	%p9, %p7, %p8;
	and.pred  	%p10, %p1, %p9;
	mul.wide.s32 	%rd7, %r59, 4;
	add.s64 	%rd2, %rd1, %rd7;
	not.pred 	%p11, %p10;
	@%p11 bra 	$L__BB0_7;
	ld.global.f32 	%f39, [%rd2];
	add.f32 	%f56, %f56, %f39;
$L__BB0_7:
	add.s32 	%r44, %r60, -2;
	setp.gt.s32 	%p12, %r44, -1;
	setp.lt.s32 	%p13, %r44, %r30;
	and.pred  	%p14, %p12, %p13;
	and.pred  	%p15, %p1, %p14;
	not.pred 	%p16, %p15;
	@%p16 bra 	$L__BB0_9;
	ld.global.f32 	%f40, [%rd2+4];
	add.f32 	%f56, %f56, %f40;
$L__BB0_9:
	add.s32 	%r45, %r60, -1;
	setp.gt.s32 	%p17, %r45, -1;
	setp.lt.s32 	%p18, %r45, %r30;
	and.pred  	%p19, %p17, %p18;
	and.pred  	%p20, %p1, %p19;
	not.pred 	%p21, %p20;
	@%p21 bra 	$L__BB0_11;
	ld.global.f32 	%f41, [%rd2+8];
	add.f32 	%f56, %f56, %f41;
$L__BB0_11:
	setp.gt.s32 	%p22, %r60, -1;
	setp.lt.s32 	%p23, %r60, %r30;
	and.pred  	%p24, %p22, %p23;
	and.pred  	%p25, %p1, %p24;
	not.pred 	%p26, %p25;
	@%p26 bra 	$L__BB0_13;
	ld.global.f32 	%f42, [%rd2+12];
	add.f32 	%f56, %f56, %f42;
$L__BB0_13:
	add.s32 	%r46, %r60, 1;
	setp.gt.s32 	%p27, %r46, -1;
	setp.lt.s32 	%p28, %r46, %r30;
	and.pred  	%p29, %p27, %p28;
	and.pred  	%p30, %p1, %p29;
	not.pred 	%p31, %p30;
	@%p31 bra 	$L__BB0_15;
	ld.global.f32 	%f43, [%rd2+16];
	add.f32 	%f56, %f56, %f43;
$L__BB0_15:
	add.s32 	%r47, %r60, 2;
	setp.gt.s32 	%p32, %r47, -1;
	setp.lt.s32 	%p33, %r47, %r30;
	and.pred  	%p34, %p32, %p33;
	and.pred  	%p35, %p1, %p34;
	not.pred 	%p36, %p35;
	@%p36 bra 	$L__BB0_17;
	ld.global.f32 	%f44, [%rd2+20];
	add.f32 	%f56, %f56, %f44;
$L__BB0_17:
	add.s32 	%r48, %r60, 3;
	setp.gt.s32 	%p37, %r48, -1;
	setp.lt.s32 	%p38, %r48, %r30;
	and.pred  	%p39, %p37, %p38;
	and.pred  	%p40, %p1, %p39;
	not.pred 	%p41, %p40;
	@%p41 bra 	$L__BB0_19;
	ld.global.f32 	%f45, [%rd2+24];
	add.f32 	%f56, %f56, %f45;
$L__BB0_19:
	add.s32 	%r49, %r60, 4;
	setp.gt.s32 	%p42, %r49, -1;
	setp.lt.s32 	%p43, %r49, %r30;
	and.pred  	%p44, %p42, %p43;
	and.pred  	%p45, %p1, %p44;
	not.pred 	%p46, %p45;
	@%p46 bra 	$L__BB0_21;
	ld.global.f32 	%f46, [%rd2+28];
	add.f32 	%f56, %f56, %f46;
$L__BB0_21:
	add.s32 	%r63, %r63, 8;
	add.s32 	%r61, %r61, 8;
	add.s32 	%r60, %r60, 8;
	add.s32 	%r59, %r59, 8;
	setp.ne.s32 	%p47, %r61, 0;
	@%p47 bra 	$L__BB0_5;
$L__BB0_22:
	setp.lt.u32 	%p48, %r6, 3;
	@%p48 bra 	$L__BB0_32;
	add.s32 	%r22, %r5, %r63;
	setp.gt.s32 	%p49, %r22, -1;
	setp.lt.s32 	%p50, %r22, %r30;
	and.pred  	%p51, %p49, %p50;
	and.pred  	%p53, %p1, %p51;
	add.s32 	%r50, %r22, %r11;
	mul.wide.s32 	%rd8, %r50, 4;
	add.s64 	%rd3, %rd1, %rd8;
	not.pred 	%p54, %p53;
	@%p54 bra 	$L__BB0_25;
	ld.global.f32 	%f47, [%rd3];
	add.f32 	%f56, %f56, %f47;
$L__BB0_25:
	add.s32 	%r51, %r22, 1;
	setp.gt.s32 	%p55, %r51, -1;
	setp.lt.s32 	%p56, %r51, %r30;
	and.pred  	%p57, %p55, %p56;
	and.pred  	%p58, %p1, %p57;
	not.pred 	%p59, %p58;
	@%p59 bra 	$L__BB0_27;
	ld.global.f32 	%f48, [%rd3+4];
	add.f32 	%f56, %f56, %f48;
$L__BB0_27:
	add.s32 	%r52, %r22, 2;
	setp.gt.s32 	%p60, %r52, -1;
	setp.lt.s32 	%p61, %r52, %r30;
	and.pred  	%p62, %p60, %p61;
	and.pred  	%p63, %p1, %p62;
	not.pred 	%p64, %p63;
	@%p64 bra 	$L__BB0_29;
	ld.global.f32 	%f49, [%rd3+8];
	add.f32 	%f56, %f56, %f49;
$L__BB0_29:
	add.s32 	%r53, %r22, 3;
	setp.gt.s32 	%p65, %r53, -1;
	setp.lt.s32 	%p66, %r53, %r30;
	and.pred  	%p67, %p65, %p66;
	and.pred  	%p68, %p1, %p67;
	not.pred 	%p69, %p68;
	@%p69 bra 	$L__BB0_31;
	ld.global.f32 	%f50, [%rd3+12];
	add.f32 	%f56, %f56, %f50;
$L__BB0_31:
	add.s32 	%r63, %r63, 4;
$L__BB0_32:
	setp.eq.s32 	%p70, %r7, 0;
	@%p70 bra 	$L__BB0_38;
	add.s32 	%r25, %r5, %r63;
	setp.gt.s32 	%p71, %r25, -1;
	setp.lt.s32 	%p72, %r25, %r30;
	and.pred  	%p73, %p71, %p72;
	and.pred  	%p75, %p1, %p73;
	add.s32 	%r54, %r25, %r11;
	mul.wide.s32 	%rd9, %r54, 4;
	add.s64 	%rd4, %rd1, %rd9;
	not.pred 	%p76, %p75;
	@%p76 bra 	$L__BB0_35;
	ld.global.f32 	%f51, [%rd4];
	add.f32 	%f56, %f56, %f51;
$L__BB0_35:
	add.s32 	%r55, %r25, 1;
	setp.gt.s32 	%p77, %r55, -1;
	setp.lt.s32 	%p78, %r55, %r30;
	and.pred  	%p79, %p77, %p78;
	and.pred  	%p80, %p1, %p79;
	not.pred 	%p81, %p80;
	@%p81 bra 	$L__BB0_37;
	ld.global.f32 	%f52, [%rd4+4];
	add.f32 	%f56, %f56, %f52;
$L__BB0_37:
	add.s32 	%r63, %r63, 2;
$L__BB0_38:
	add.s32 	%r28, %r5, %r63;
	setp.gt.s32 	%p82, %r28, -1;
	setp.lt.s32 	%p83, %r28, %r30;
	and.pred  	%p84, %p82, %p83;
	and.pred  	%p86, %p1, %p84;
	not.pred 	%p87, %p86;
	@%p87 bra 	$L__BB0_40;
	add.s32 	%r56, %r28, %r11;
	mul.wide.s32 	%rd10, %r56, 4;
	add.s64 	%rd11, %rd1, %rd10;
	ld.global.f32 	%f53, [%rd11];
	add.f32 	%f56, %f56, %f53;
$L__BB0_40:
	add.s32 	%r29, %r58, 1;
	setp.ne.s32 	%p88, %r58, %r31;
	mov.u32 	%r58, %r29;
	@%p88 bra 	$L__BB0_3;
$L__BB0_41:
	mad.lo.s32 	%r57, %r32, %r1, %r2;
	cvta.to.global.u64 	%rd12, %rd5;
	mul.wide.s32 	%rd13, %r57, 4;
	add.s64 	%rd14, %rd12, %rd13;
	st.global.f32 	[%rd14], %f56;
$L__BB0_42:
	ret;

}
	// .globl	_Z27computeSumKernelInefficientPKfPfiii
.visible .entry _Z27computeSumKernelInefficientPKfPfiii(
	.param .u64 .ptr .align 1 _Z27computeSumKernelInefficientPKfPfiii_param_0,
	.param .u64 .ptr .align 1 _Z27computeSumKernelInefficientPKfPfiii_param_1,
	.param .u32 _Z27computeSumKernelInefficientPKfPfiii_param_2,
	.param .u32 _Z27computeSumKernelInefficientPKfPfiii_param_3,
	.param .u32 _Z27computeSumKernelInefficientPKfPfiii_param_4
)
{
	.reg .pred 	%p<89>;
	.reg .b32 	%r<66>;
	.reg .b32 	%f<75>;
	.reg .b64 	%rd<15>;

	ld.param.u64 	%rd6, [_Z27computeSumKernelInefficientPKfPfiii_param_0];
	ld.param.u64 	%rd5, [_Z27computeSumKernelInefficientPKfPfiii_param_1];
	ld.param.u32 	%r30, [_Z27computeSumKernelInefficientPKfPfiii_param_2];
	ld.param.u32 	%r31, [_Z27computeSumKernelInefficientPKfPfiii_param_3];
	ld.param.u32 	%r32, [_Z27computeSumKernelInefficientPKfPfiii_param_4];
	cvta.to.global.u64 	%rd1, %rd6;
	mov.u32 	%r33, %ctaid.y;
	mov.u32 	%r34, %ntid.y;
	mov.u32 	%r35, %tid.y;
	mad.lo.s32 	%r1, %r33, %r34, %r35;
	mov.u32 	%r36, %ctaid.x;
	mov.u32 	%r37, %ntid.x;
	mov.u32 	%r38, %tid.x;
	mad.lo.s32 	%r2, %r36, %r37, %r38;
	max.s32 	%r39, %r1, %r2;
	setp.ge.s32 	%p2, %r39, %r32;
	@%p2 bra 	$L__BB1_42;
	neg.s32 	%r3, %r31;
	setp.lt.s32 	%p3, %r31, 0;
	mov.f32 	%f56, 0f00000000;
	@%p3 bra 	$L__BB1_41;
	add.s32 	%r4, %r31, %r1;
	add.s32 	%r5, %r31, %r2;
	shl.b32 	%r40, %r31, 1;
	and.b32  	%r6, %r40, 6;
	and.b32  	%r7, %r31, 1;
	and.b32  	%r41, %r40, -8;
	neg.s32 	%r8, %r41;
	add.s32 	%r9, %r2, 3;
	mov.f32 	%f56, 0f00000000;
	mov.u32 	%r58, %r3;
$L__BB1_3:
	setp.lt.u32 	%p4, %r31, 4;
	add.s32 	%r42, %r4, %r58;
	setp.gt.s32 	%p5, %r42, -1;
	setp.lt.s32 	%p6, %r42, %r30;
	and.pred  	%p1, %p5, %p6;
	mul.lo.s32 	%r11, %r42, %r30;
	mov.u32 	%r63, %r3;
	@%p4 bra 	$L__BB1_22;
	add.s32 	%r59, %r2, %r11;
	mov.u32 	%r60, %r9;
	mov.u32 	%r61, %r8;
	mov.u32 	%r63, %r3;
$L__BB1_5:
	.pragma "nounroll";
	add.s32 	%r43, %r60, -3;
	setp.gt.s32 	%p7, %r43, -1;
	setp.lt.s32 	%p8, %r43, %r30;
	and.pred  	%p9, %p7, %p8;
	and.pred  	%p10, %p1, %p9;
	mul.wide.s32 	%rd7, %r59, 4;
	add.s64 	%rd2, %rd1, %rd7;
	not.pred 	%p11, %p10;
	@%p11 bra 	$L__BB1_7;
	ld.global.f32 	%f39, [%rd2];
	add.f32 	%f56, %f56, %f39;
$L__BB1_7:
	add.s32 	%r44, %r60, -2;
	setp.gt.s32 	%p12, %r44, -1;
	setp.lt.s32 	%p13, %r44, %r30;
	and.pred  	%p14, %p12, %p13;
	and.pred  	%p15, %p1, %p14;
	not.pred 	%p16, %p15;
	@%p16 bra 	$L__BB1_9;
	ld.global.f32 	%f40, [%rd2+4];
	add.f32 	%f56, %f56, %f40;
$L__BB1_9:
	add.s32 	%r45, %r60, -1;
	setp.gt.s32 	%p17, %r45, -1;
	setp.lt.s32 	%p18, %r45, %r30;
	and.pred  	%p19, %p17, %p18;
	and.pred  	%p20, %p1, %p19;
	not.pred 	%p21, %p20;
	@%p21 bra 	$L__BB1_11;
	ld.global.f32 	%f41, [%rd2+8];
	add.f32 	%f56, %f56, %f41;
$L__BB1_11:
	setp.gt.s32 	%p22, %r60, -1;
	setp.lt.s32 	%p23, %r60, %r30;
	and.pred  	%p24, %p22, %p23;
	and.pred  	%p25, %p1, %p24;
	not.pred 	%p26, %p25;
	@%p26 bra 	$L__BB1_13;
	ld.global.f32 	%f42, [%rd2+12];
	add.f32 	%f56, %f56, %f42;
$L__BB1_13:
	add.s32 	%r46, %r60, 1;
	setp.gt.s32 	%p27, %r46, -1;
	setp.lt.s32 	%p28, %r46, %r30;
	and.pred  	%p29, %p27, %p28;
	and.pred  	%p30, %p1, %p29;
	not.pred 	%p31, %p30;
	@%p31 bra 	$L__BB1_15;
	ld.global.f32 	%f43, [%rd2+16];
	add.f32 	%f56, %f56, %f43;
$L__BB1_15:
	add.s32 	%r47, %r60, 2;
	setp.gt.s32 	%p32, %r47, -1;
	setp.lt.s32 	%p33, %r47, %r30;
	and.pred  	%p34, %p32, %p33;
	and.pred  	%p35, %p1, %p34;
	not.pred 	%p36, %p35;
	@%p36 bra 	$L__BB1_17;
	ld.global.f32 	%f44, [%rd2+20];
	add.f32 	%f56, %f56, %f44;
$L__BB1_17:
	add.s32 	%r48, %r60, 3;
	setp.gt.s32 	%p37, %r48, -1;
	setp.lt.s32 	%p38, %r48, %r30;
	and.pred  	%p39, %p37, %p38;
	and.pred  	%p40, %p1, %p39;
	not.pred 	%p41, %p40;
	@%p41 bra 	$L__BB1_19;
	ld.global.f32 	%f45, [%rd2+24];
	add.f32 	%f56, %f56, %f45;
$L__BB1_19:
	add.s32 	%r49, %r60, 4;
	setp.gt.s32 	%p42, %r49, -1;
	setp.lt.s32 	%p43, %r49, %r30;
	and.pred  	%p44, %p42, %p43;
	and.pred  	%p45, %p1, %p44;
	not.pred 	%p46, %p45;
	@%p46 bra 	$L__BB1_21;
	ld.global.f32 	%f46, [%rd2+28];
	add.f32 	%f56, %f56, %f46;
$L__BB1_21:
	add.s32 	%r63, %r63, 8;
	add.s32 	%r61, %r61, 8;
	add.s32 	%r60, %r60, 8;
	add.s32 	%r59, %r59, 8;
	setp.ne.s32 	%p47, %r61, 0;
	@%p47 bra 	$L__BB1_5;
$L__BB1_22:
	setp.lt.u32 	%p48, %r6, 3;
	@%p48 bra 	$L__BB1_32;
	add.s32 	%r22, %r5, %r63;
	setp.gt.s32 	%p49, %r22, -1;
	setp.lt.s32 	%p50, %r22, %r30;
	and.pred  	%p51, %p49, %p50;
	and.pred  	%p53, %p1, %p51;
	add.s32 	%r50, %r22, %r11;
	mul.wide.s32 	%rd8, %r50, 4;
	add.s64 	%rd3, %rd1, %rd8;
	not.pred 	%p54, %p53;
	@%p54 bra 	$L__BB1_25;
	ld.global.f32 	%f47, [%rd3];
	add.f32 	%f56, %f56, %f47;
$L__BB1_25:
	add.s32 	%r51, %r22, 1;
	setp.gt.s32 	%p55, %r51, -1;
	setp.lt.s32 	%p56, %r51, %r30;
	and.pred  	%p57, %p55, %p56;
	and.pred  	%p58, %p1, %p57;
	not.pred 	%p59, %p58;
	@%p59 bra 	$L__BB1_27;
	ld.global.f32 	%f48, [%rd3+4];
	add.f32 	%f56, %f56, %f48;
$L__BB1_27:
	add.s32 	%r52, %r22, 2;
	setp.gt.s32 	%p60, %r52, -1;
	setp.lt.s32 	%p61, %r52, %r30;
	and.pred  	%p62, %p60, %p61;
	and.pred  	%p63, %p1, %p62;
	not.pred 	%p64, %p63;
	@%p64 bra 	$L__BB1_29;
	ld.global.f32 	%f49, [%rd3+8];
	add.f32 	%f56, %f56, %f49;
$L__BB1_29:
	add.s32 	%r53, %r22, 3;
	setp.gt.s32 	%p65, %r53, -1;
	setp.lt.s32 	%p66, %r53, %r30;
	and.pred  	%p67, %p65, %p66;
	and.pred  	%p68, %p1, %p67;
	not.pred 	%p69, %p68;
	@%p69 bra 	$L__BB1_31;
	ld.global.f32 	%f50, [%rd3+12];
	add.f32 	%f56, %f56, %f50;
$L__BB1_31:
	add.s32 	%r63, %r63, 4;
$L__BB1_32:
	setp.eq.s32 	%p70, %r7, 0;
	@%p70 bra 	$L__BB1_38;
	add.s32 	%r25, %r5, %r63;
	setp.gt.s32 	%p71, %r25, -1;
	setp.lt.s32 	%p72, %r25, %r30;
	and.pred  	%p73, %p71, %p72;
	and.pred  	%p75, %p1, %p73;
	add.s32 	%r54, %r25, %r11;
	mul.wide.s32 	%rd9, %r54, 4;
	add.s64 	%rd4, %rd1, %rd9;
	not.pred 	%p76, %p75;
	@%p76 bra 	$L__BB1_35;
	ld.global.f32 	%f51, [%rd4];
	add.f32 	%f56, %f56, %f51;
$L__BB1_35:
	add.s32 	%r55, %r25, 1;
	setp.gt.s32 	%p77, %r55, -1;
	setp.lt.s32 	%p78, %r55, %r30;
	and.pred  	%p79, %p77, %p78;
	and.pred  	%p80, %p1, %p79;
	not.pred 	%p81, %p80;
	@%p81 bra 	$L__BB1_37;
	ld.global.f32 	%f52, [%rd4+4];
	add.f32 	%f56, %f56, %f52;
$L__BB1_37:
	add.s32 	%r63, %r63, 2;
$L__BB1_38:
	add.s32 	%r28, %r5, %r63;
	setp.gt.s32 	%p82, %r28, -1;
	setp.lt.s32 	%p83, %r28, %r30;
	and.pred  	%p84, %p82, %p83;
	and.pred  	%p86, %p1, %p84;
	not.pred 	%p87, %p86;
	@%p87 bra 	$L__BB1_40;
	add.s32 	%r56, %r28, %r11;
	mul.wide.s32 	%rd10, %r56, 4;
	add.s64 	%rd11, %rd1, %rd10;
	ld.global.f32 	%f53, [%rd11];
	add.f32 	%f56, %f56, %f53;
$L__BB1_40:
	add.s32 	%r29, %r58, 1;
	setp.ne.s32 	%p88, %r58, %r31;
	mov.u32 	%r58, %r29;
	@%p88 bra 	$L__BB1_3;
$L__BB1_41:
	mad.lo.s32 	%r57, %r32, %r1, %r2;
	cvta.to.global.u64 	%rd12, %rd5;
	mul.wide.s32 	%rd13, %r57, 4;
	add.s64 	%rd14, %rd12, %rd13;
	st.global.f32 	[%rd14], %f56;
$L__BB1_42:
	ret;

}


// ===== COMPILED SASS (sm_100) =====

	.target	sm_100

	.elftype	@"ET_EXEC"


//--------------------- .note.nv.tkinfo           --------------------------
	.section	.note.nv.tkinfo,"",@"SHT_NOTE"
	.sectionflags	@"SHF_NOTE_NV_TKINFO"
	.tkinfo
        /*0018*/ 	.word	0x00000002
        /*0030*/ 	.string	""
        /*0030*/ 	.string	"ptxas"
        /*0030*/ 	.string	"Cuda compilation tools, release 13.0, V13.0.88"
        /*0030*/ 	.string	"Build cuda_13.0.r13.0/compiler.36424714_0"
        /*0030*/ 	.string	"-arch sm_100 -m 64 "



//--------------------- .note.nv.cuinfo           --------------------------
	.section	.note.nv.cuinfo,"",@"SHT_NOTE"
	.sectionflags	@"SHF_NOTE_NV_CUINFO"
        /*0018*/ 	.short	0x0002
        /*001a*/ 	.short	0x0064
        /*001c*/ 	.short	0x0082
	.zero		2


//--------------------- .nv.info                  --------------------------
	.section	.nv.info,"",@"SHT_CUDA_INFO"
	.align	4


	//----- nvinfo : EIATTR_REGCOUNT
	.align		4
        /*0000*/ 	.byte	0x04, 0x2f
        /*0002*/ 	.short	(.L_1 - .L_0)
	.align		4
.L_0:
        /*0004*/ 	.word	index@(_Z25computeSumKernelEfficientPKfPfiii)
        /*0008*/ 	.word	0x0000001a


	//----- nvinfo : EIATTR_FRAME_SIZE
	.align		4
.L_1:
        /*000c*/ 	.byte	0x04, 0x11
        /*000e*/ 	.short	(.L_3 - .L_2)
	.align		4
.L_2:
        /*0010*/ 	.word	index@(_Z25computeSumKernelEfficientPKfPfiii)
        /*0014*/ 	.word	0x00000000


	//----- nvinfo : EIATTR_REGCOUNT
	.align		4
.L_3:
        /*0018*/ 	.byte	0x04, 0x2f
        /*001a*/ 	.short	(.L_5 - .L_4)
	.align		4
.L_4:
        /*001c*/ 	.word	index@(_Z27computeSumKernelInefficientPKfPfiii)
        /*0020*/ 	.word	0x0000001a


	//----- nvinfo : EIATTR_FRAME_SIZE
	.align		4
.L_5:
        /*0024*/ 	.byte	0x04, 0x11
        /*0026*/ 	.short	(.L_7 - .L_6)
	.align		4
.L_6:
        /*0028*/ 	.word	index@(_Z27computeSumKernelInefficientPKfPfiii)
        /*002c*/ 	.word	0x00000000


	//----- nvinfo : EIATTR_MIN_STACK_SIZE
	.align		4
.L_7:
        /*0030*/ 	.byte	0x04, 0x12
        /*0032*/ 	.short	(.L_9 - .L_8)
	.align		4
.L_8:
        /*0034*/ 	.word	index@(_Z27computeSumKernelInefficientPKfPfiii)
        /*0038*/ 	.word	0x00000000


	//----- nvinfo : EIATTR_MIN_STACK_SIZE
	.align		4
.L_9:
        /*003c*/ 	.byte	0x04, 0x12
        /*003e*/ 	.short	(.L_11 - .L_10)
	.align		4
.L_10:
        /*0040*/ 	.word	index@(_Z25computeSumKernelEfficientPKfPfiii)
        /*0044*/ 	.word	0x00000000
.L_11:


//--------------------- .nv.compat                --------------------------
	.section	.nv.compat,"",@"SHT_CUDA_COMPAT_INFO"
	.align	4
        /*0000*/ 	.byte	0x02, 0x09, 0x00, 0x00, 0x02, 0x02, 0x01, 0x00, 0x02, 0x05, 0x05, 0x00, 0x03, 0x07, 0x01, 0x01
        /*0010*/ 	.byte	0x02, 0x03, 0x00, 0x00, 0x02, 0x06, 0x01, 0x00, 0x04, 0x0b, 0x08, 0x00, 0x09, 0x00, 0x00, 0x00
        /*0020*/ 	.byte	0x00, 0x00, 0x00, 0x00


//--------------------- .nv.info._Z27computeSumKernelInefficientPKfPfiii --------------------------
	.section	.nv.info._Z27computeSumKernelInefficientPKfPfiii,"",@"SHT_CUDA_INFO"
	.sectionflags	@""
	.align	4


	//----- nvinfo : EIATTR_CUDA_API_VERSION
	.align		4
        /*0000*/ 	.byte	0x04, 0x37
        /*0002*/ 	.short	(.L_13 - .L_12)
.L_12:
        /*0004*/ 	.word	0x00000082


	//----- nvinfo : EIATTR_KPARAM_INFO
	.align		4
.L_13:
        /*0008*/ 	.byte	0x04, 0x17
        /*000a*/ 	.short	(.L_15 - .L_14)
.L_14:
        /*000c*/ 	.word	0x00000000
        /*0010*/ 	.short	0x0004
        /*0012*/ 	.short	0x0018
        /*0014*/ 	.byte	0x00, 0xf0, 0x11, 0x00


	//----- nvinfo : EIATTR_KPARAM_INFO
	.align		4
.L_15:
        /*0018*/ 	.byte	0x04, 0x17
        /*001a*/ 	.short	(.L_17 - .L_16)
.L_16:
        /*001c*/ 	.word	0x00000000
        /*0020*/ 	.short	0x0003
        /*0022*/ 	.short	0x0014
        /*0024*/ 	.byte	0x00, 0xf0, 0x11, 0x00


	//----- nvinfo : EIATTR_KPARAM_INFO
	.align		4
.L_17:
        /*0028*/ 	.byte	0x04, 0x17
        /*002a*/ 	.short	(.L_19 - .L_18)
.L_18:
        /*002c*/ 	.word	0x00000000
        /*0030*/ 	.short	0x0002
        /*0032*/ 	.short	0x0010
        /*0034*/ 	.byte	0x00, 0xf0, 0x11, 0x00


	//----- nvinfo : EIATTR_KPARAM_INFO
	.align		4
.L_19:
        /*0038*/ 	.byte	0x04, 0x17
        /*003a*/ 	.short	(.L_21 - .L_20)
.L_20:
        /*003c*/ 	.word	0x00000000
        /*0040*/ 	.short	0x0001
        /*0042*/ 	.short	0x0008
        /*0044*/ 	.byte	0x00, 0xf5, 0x21, 0x00


	//----- nvinfo : EIATTR_KPARAM_INFO
	.align		4
.L_21:
        /*0048*/ 	.byte	0x04, 0x17
        /*004a*/ 	.short	(.L_23 - .L_22)
.L_22:
        /*004c*/ 	.word	0x00000000
        /*0050*/ 	.short	0x0000
        /*0052*/ 	.short	0x0000
        /*0054*/ 	.byte	0x00, 0xf5, 0x21, 0x00


	//----- nvinfo : EIATTR_SPARSE_MMA_MASK
	.align		4
.L_23:
        /*0058*/ 	.byte	0x03, 0x50
        /*005a*/ 	.short	0x0000


	//----- nvinfo : EIATTR_MAXREG_COUNT
	.align		4
        /*005c*/ 	.byte	0x03, 0x1b
        /*005e*/ 	.short	0x00ff


	//----- nvinfo : EIATTR_MERCURY_ISA_VERSION
	.align		4
        /*0060*/ 	.byte	0x03, 0x5f
        /*0062*/ 	.short	0x0101


	//----- nvinfo : EIATTR_VRC_CTA_INIT_COUNT
	.align		4
        /*0064*/ 	.byte	0x02, 0x4a
	.zero		1
	.zero		1


	//----- nvinfo : EIATTR_EXIT_INSTR_OFFSETS
	.align		4
        /*0068*/ 	.byte	0x04, 0x1c
        /*006a*/ 	.short	(.L_25 - .L_24)


	//   ....[0]....
.L_24:
        /*006c*/ 	.word	0x000000c0


	//   ....[1]....
        /*0070*/ 	.word	0x00000a50


	//----- nvinfo : EIATTR_CRS_STACK_SIZE
	.align		4
.L_25:
        /*0074*/ 	.byte	0x04, 0x1e
        /*0076*/ 	.short	(.L_27 - .L_26)
.L_26:
        /*0078*/ 	.word	0x00000000


	//----- nvinfo : EIATTR_CBANK_PARAM_SIZE
	.align		4
.L_27:
        /*007c*/ 	.byte	0x03, 0x19
        /*007e*/ 	.short	0x001c


	//----- nvinfo : EIATTR_PARAM_CBANK
	.align		4
        /*0080*/ 	.byte	0x04, 0x0a
        /*0082*/ 	.short	(.L_29 - .L_28)
	.align		4
.L_28:
        /*0084*/ 	.word	index@(.nv.constant0._Z27computeSumKernelInefficientPKfPfiii)
        /*0088*/ 	.short	0x0380
        /*008a*/ 	.short	0x001c


	//----- nvinfo : EIATTR_SW_WAR
	.align		4
.L_29:
        /*008c*/ 	.byte	0x04, 0x36
        /*008e*/ 	.short	(.L_31 - .L_30)
.L_30:
        /*0090*/ 	.word	0x00000008
.L_31:


//--------------------- .nv.info._Z25computeSumKernelEfficientPKfPfiii --------------------------
	.section	.nv.info._Z25computeSumKernelEfficientPKfPfiii,"",@"SHT_CUDA_INFO"
	.sectionflags	@""
	.align	4


	//----- nvinfo : EIATTR_CUDA_API_VERSION
	.align		4
        /*0000*/ 	.byte	0x04, 0x37
        /*0002*/ 	.short	(.L_33 - .L_32)
.L_32:
        /*0004*/ 	.word	0x00000082


	//----- nvinfo : EIATTR_KPARAM_INFO
	.align		4
.L_33:
        /*0008*/ 	.byte	0x04, 0x17
        /*000a*/ 	.short	(.L_35 - .L_34)
.L_34:
        /*000c*/ 	.word	0x00000000
        /*0010*/ 	.short	0x0004
        /*0012*/ 	.short	0x0018
        /*0014*/ 	.byte	0x00, 0xf0, 0x11, 0x00


	//----- nvinfo : EIATTR_KPARAM_INFO
	.align		4
.L_35:
        /*0018*/ 	.byte	0x04, 0x17
        /*001a*/ 	.short	(.L_37 - .L_36)
.L_36:
        /*001c*/ 	.word	0x00000000
        /*0020*/ 	.short	0x0003
        /*0022*/ 	.short	0x0014
        /*0024*/ 	.byte	0x00, 0xf0, 0x11, 0x00


	//----- nvinfo : EIATTR_KPARAM_INFO
	.align		4
.L_37:
        /*0028*/ 	.byte	0x04, 0x17
        /*002a*/ 	.short	(.L_39 - .L_38)
.L_38:
        /*002c*/ 	.word	0x00000000
        /*0030*/ 	.short	0x0002
        /*0032*/ 	.short	0x0010
        /*0034*/ 	.byte	0x00, 0xf0, 0x11, 0x00


	//----- nvinfo : EIATTR_KPARAM_INFO
	.align		4
.L_39:
        /*0038*/ 	.byte	0x04, 0x17
        /*003a*/ 	.short	(.L_41 - .L_40)
.L_40:
        /*003c*/ 	.word	0x00000000
        /*0040*/ 	.short	0x0001
        /*0042*/ 	.short	0x0008
        /*0044*/ 	.byte	0x00, 0xf5, 0x21, 0x00


	//----- nvinfo : EIATTR_KPARAM_INFO
	.align		4
.L_41:
        /*0048*/ 	.byte	0x04, 0x17
        /*004a*/ 	.short	(.L_43 - .L_42)
.L_42:
        /*004c*/ 	.word	0x00000000
        /*0050*/ 	.short	0x0000
        /*0052*/ 	.short	0x0000
        /*0054*/ 	.byte	0x00, 0xf5, 0x21, 0x00


	//----- nvinfo : EIATTR_SPARSE_MMA_MASK
	.align		4
.L_43:
        /*0058*/ 	.byte	0x03, 0x50
        /*005a*/ 	.short	0x0000


	//----- nvinfo : EIATTR_MAXREG_COUNT
	.align		4
        /*005c*/ 	.byte	0x03, 0x1b
        /*005e*/ 	.short	0x00ff


	//----- nvinfo : EIATTR_MERCURY_ISA_VERSION
	.align		4
        /*0060*/ 	.byte	0x03, 0x5f
        /*0062*/ 	.short	0x0101


	//----- nvinfo : EIATTR_VRC_CTA_INIT_COUNT
	.align		4
        /*0064*/ 	.byte	0x02, 0x4a
	.zero		1
	.zero		1


	//----- nvinfo : EIATTR_EXIT_INSTR_OFFSETS
	.align		4
        /*0068*/ 	.byte	0x04, 0x1c
        /*006a*/ 	.short	(.L_45 - .L_44)


	//   ....[0]....
.L_44:
        /*006c*/ 	.word	0x000000c0


	//   ....[1]....
        /*0070*/ 	.word	0x00000a50


	//----- nvinfo : EIATTR_CRS_STACK_SIZE
	.align		4
.L_45:
        /*0074*/ 	.byte	0x04, 0x1e
        /*0076*/ 	.short	(.L_47 - .L_46)
.L_46:
        /*0078*/ 	.word	0x00000000


	//----- nvinfo : EIATTR_CBANK_PARAM_SIZE
	.align		4
.L_47:
        /*007c*/ 	.byte	0x03, 0x19
        /*007e*/ 	.short	0x001c


	//----- nvinfo : EIATTR_PARAM_CBANK
	.align		4
        /*0080*/ 	.byte	0x04, 0x0a
        /*0082*/ 	.short	(.L_49 - .L_48)
	.align		4
.L_48:
        /*0084*/ 	.word	index@(.nv.constant0._Z25computeSumKernelEfficientPKfPfiii)
        /*0088*/ 	.short	0x0380
        /*008a*/ 	.short	0x001c


	//----- nvinfo : EIATTR_SW_WAR
	.align		4
.L_49:
        /*008c*/ 	.byte	0x04, 0x36
        /*008e*/ 	.short	(.L_51 - .L_50)
.L_50:
        /*0090*/ 	.word	0x00000008
.L_51:


//--------------------- .nv.callgraph             --------------------------
	.section	.nv.callgraph,"",@"SHT_CUDA_CALLGRAPH"
	.align	4
	.sectionentsize	8
	.align		4
        /*0000*/ 	.word	0x00000000
	.align		4
        /*0004*/ 	.word	0xffffffff
	.align		4
        /*0008*/ 	.word	0x00000000
	.align		4
        /*000c*/ 	.word	0xfffffffe
	.align		4
        /*0010*/ 	.word	0x00000000
	.align		4
        /*0014*/ 	.word	0xfffffffd
	.align		4
        /*0018*/ 	.word	0x00000000
	.align		4
        /*001c*/ 	.word	0xfffffffc


//--------------------- .text._Z27computeSumKernelInefficientPKfPfiii --------------------------
	.section	.text._Z27computeSumKernelInefficientPKfPfiii,"ax",@progbits
	.align	128
        .global         _Z27computeSumKernelInefficientPKfPfiii
        .type           _Z27computeSumKernelInefficientPKfPfiii,@function
        .size           _Z27computeSumKernelInefficientPKfPfiii,(.L_x_18 - _Z27computeSumKernelInefficientPKfPfiii)
        .other          _Z27computeSumKernelInefficientPKfPfiii,@"STO_CUDA_ENTRY STV_DEFAULT"
_Z27computeSumKernelInefficientPKfPfiii:
.text._Z27computeSumKernelInefficientPKfPfiii:
[----:B------:R-:W-:Y:S01]  /*0000*/  LDC R1, c[0x0][0x37c] ;  /* 0x0000df00ff017b82 */ /* 0x000fe20000000800 */
[----:B------:R-:W0:Y:S07]  /*0010*/  S2R R0, SR_TID.Y ;  /* 0x0000000000007919 */ /* 0x000e2e0000002200 */
[----:B------:R-:W0:Y:S01]  /*0020*/  LDC R3, c[0x0][0x364] ;  /* 0x0000d900ff037b82 */ /* 0x000e220000000800 */
[----:B------:R-:W1:Y:S01]  /*0030*/  LDCU UR6, c[0x0][0x398] ;  /* 0x00007300ff0677ac */ /* 0x000e620008000800 */
[----:B------:R-:W2:Y:S06]  /*0040*/  S2R R5, SR_TID.X ;  /* 0x0000000000057919 */ /* 0x000eac0000002100 */
[----:B------:R-:W0:Y:S08]  /*0050*/  S2UR UR4, SR_CTAID.Y ;  /* 0x00000000000479c3 */ /* 0x000e300000002600 */
[----:B------:R-:W2:Y:S08]  /*0060*/  S2UR UR5, SR_CTAID.X ;  /* 0x00000000000579c3 */ /* 0x000eb00000002500 */
[----:B------:R-:W2:Y:S01]  /*0070*/  LDC R2, c[0x0][0x360] ;  /* 0x0000d800ff027b82 */ /* 0x000ea20000000800 */
[----:B0-----:R-:W-:-:S02]  /*0080*/  IMAD R3, R3, UR4, R0 ;  /* 0x0000000403037c24 */ /* 0x001fc4000f8e0200 */
[----:B--2---:R-:W-:-:S05]  /*0090*/  IMAD R2, R2, UR5, R5 ;  /* 0x0000000502027c24 */ /* 0x004fca000f8e0205 */
[----:B------:R-:W-:-:S04]  /*00a0*/  VIMNMX R0, PT, PT, R3, R2, !PT ;  /* 0x0000000203007248 */ /* 0x000fc80007fe0100 */
[----:B-1----:R-:W-:-:S13]  /*00b0*/  ISETP.GE.AND P0, PT, R0, UR6, PT ;  /* 0x0000000600007c0c */ /* 0x002fda000bf06270 */
[----:B------:R-:W-:Y:S05]  /*00c0*/  @P0 EXIT ;  /* 0x000000000000094d */ /* 0x000fea0003800000 */
[----:B------:R-:W0:Y:S01]  /*00d0*/  LDCU UR6, c[0x0][0x394] ;  /* 0x00007280ff0677ac */ /* 0x000e220008000800 */
[----:B------:R-:W-:Y:S01]  /*00e0*/  IMAD.MOV.U32 R0, RZ, RZ, RZ ;  /* 0x000000ffff007224 */ /* 0x000fe200078e00ff */
[----:B------:R-:W1:Y:S01]  /*00f0*/  LDCU.64 UR12, c[0x0][0x358] ;  /* 0x00006b00ff0c77ac */ /* 0x000e620008000a00 */
[----:B0-----:R-:W-:-:S09]  /*0100*/  UISETP.GE.AND UP0, UPT, UR6, URZ, UPT ;  /* 0x000000ff0600728c */ /* 0x001fd2000bf06270 */
[----:B-1----:R-:W-:Y:S05]  /*0110*/  BRA.U !UP0, `(.L_x_0) ;  /* 0x0000000908387547 */ /* 0x002fea000b800000 */
[----:B------:R-:W-:Y:S02]  /*0120*/  USHF.L.U32 UR4, UR6, 0x1, URZ ;  /* 0x0000000106047899 */ /* 0x000fe400080006ff */
[----:B------:R-:W-:Y:S01]  /*0130*/  VIADD R14, R3, UR6 ;  /* 0x00000006030e7c36 */ /* 0x000fe20008000000 */
[----:B------:R-:W-:Y:S02]  /*0140*/  UIADD3 UR7, UPT, UPT, -UR6, URZ, URZ ;  /* 0x000000ff06077290 */ /* 0x000fe4000fffe1ff */
[C---:B------:R-:W-:Y:S01]  /*0150*/  VIADD R16, R2.reuse, UR6 ;  /* 0x0000000602107c36 */ /* 0x040fe20008000000 */
[----:B------:R-:W-:Y:S01]  /*0160*/  ULOP3.LUT UR5, UR4, 0xfffffff8, URZ, 0xc0, !UPT ;  /* 0xfffffff804057892 */ /* 0x000fe2000f8ec0ff */
[----:B------:R-:W-:Y:S01]  /*0170*/  VIADD R8, R2, 0x3 ;  /* 0x0000000302087836 */ /* 0x000fe20000000000 */
[----:B------:R-:W-:Y:S01]  /*0180*/  ULOP3.LUT UR4, UR4, 0x6, URZ, 0xc0, !UPT ;  /* 0x0000000604047892 */ /* 0x000fe2000f8ec0ff */
[----:B------:R-:W-:Y:S01]  /*0190*/  IMAD.MOV.U32 R0, RZ, RZ, RZ ;  /* 0x000000ffff007224 */ /* 0x000fe200078e00ff */
[----:B------:R-:W-:-:S02]  /*01a0*/  UIADD3 UR8, UPT, UPT, -UR5, URZ, URZ ;  /* 0x000000ff05087290 */ /* 0x000fc4000fffe1ff */
[----:B------:R-:W-:-:S03]  /*01b0*/  UISETP.GE.U32.AND UP0, UPT, UR4, 0x3, UPT ;  /* 0x000000030400788c */ /* 0x000fc6000bf06070 */
[----:B------:R-:W-:-:S08]  /*01c0*/  UMOV UR4, UR7 ;  /* 0x0000000700047c82 */ /* 0x000fd00008000000 */
.L_x_7:
[----:B------:R-:W0:Y:S01]  /*01d0*/  LDCU.64 UR10, c[0x0][0x390] ;  /* 0x00007200ff0a77ac */ /* 0x000e220008000a00 */
[----:B------:R-:W-:Y:S01]  /*01e0*/  VIADD R9, R14, UR4 ;  /* 0x000000040e097c36 */ /* 0x000fe20008000000 */
[----:B------:R-:W-:Y:S01]  /*01f0*/  UMOV UR5, UR7 ;  /* 0x0000000700057c82 */ /* 0x000fe20008000000 */
[----:B0-----:R-:W-:-:S03]  /*0200*/  UISETP.GE.U32.AND UP2, UPT, UR11, 0x4, UPT ;  /* 0x000000040b00788c */ /* 0x001fc6000bf46070 */
[----:B------:R-:W-:Y:S01]  /*0210*/  ISETP.GE.AND P0, PT, R9, UR10, PT ;  /* 0x0000000a09007c0c */ /* 0x000fe2000bf06270 */
[----:B------:R-:W-:-:S03]  /*0220*/  UISETP.NE.AND UP1, UPT, UR4, UR11, UPT ;  /* 0x0000000b0400728c */ /* 0x000fc6000bf25270 */
[----:B------:R-:W-:Y:S02]  /*0230*/  ISETP.GT.AND P0, PT, R9, -0x1, !P0 ;  /* 0xffffffff0900780c */ /* 0x000fe40004704270 */
[----:B------:R-:W-:Y:S11]  /*0240*/  BRA.U !UP2, `(.L_x_1) ;  /* 0x000000010af47547 */ /* 0x000ff6000b800000 */
[----:B------:R-:W0:Y:S01]  /*0250*/  LDC.64 R4, c[0x0][0x380] ;  /* 0x0000e000ff047b82 */ /* 0x000e220000000a00 */
[----:B------:R-:W-:Y:S01]  /*0260*/  IMAD R11, R9, UR10, R2 ;  /* 0x0000000a090b7c24 */ /* 0x000fe2000f8e0202 */
[----:B------:R-:W1:Y:S01]  /*0270*/  LDCU UR9, c[0x0][0x390] ;  /* 0x00007200ff0977ac */ /* 0x000e620008000800 */
[----:B------:R-:W-:Y:S01]  /*0280*/  IMAD.MOV.U32 R10, RZ, RZ, R8 ;  /* 0x000000ffff0a7224 */ /* 0x000fe200078e0008 */
[----:B------:R-:W-:Y:S01]  /*0290*/  UMOV UR6, UR8 ;  /* 0x0000000800067c82 */ /* 0x000fe20008000000 */
[----:B------:R-:W-:-:S05]  /*02a0*/  UMOV UR5, UR7 ;  /* 0x0000000700057c82 */ /* 0x000fca0008000000 */
.L_x_2:
[C---:B------:R-:W-:Y:S01]  /*02b0*/  VIADD R6, R10.reuse, 0xfffffffd ;  /* 0xfffffffd0a067836 */ /* 0x040fe20000000000 */
[----:B-1----:R-:W-:Y:S01]  /*02c0*/  UMOV UR10, UR9 ;  /* 0x00000009000a7c82 */ /* 0x002fe20008000000 */
[----:B------:R-:W-:-:S03]  /*02d0*/  VIADD R7, R10, 0xfffffffe ;  /* 0xfffffffe0a077836 */ /* 0x000fc60000000000 */
[C---:B------:R-:W-:Y:S02]  /*02e0*/  ISETP.GE.AND P3, PT, R6.reuse, UR10, PT ;  /* 0x0000000a06007c0c */ /* 0x040fe4000bf66270 */
[C---:B------:R-:W-:Y:S02]  /*02f0*/  ISETP.GE.AND P2, PT, R7.reuse, UR10, PT ;  /* 0x0000000a07007c0c */ /* 0x040fe4000bf46270 */
[----:B------:R-:W-:Y:S02]  /*0300*/  ISETP.GT.AND P3, PT, R6, -0x1, !P3 ;  /* 0xffffffff0600780c */ /* 0x000fe40005f64270 */
[----:B------:R-:W-:Y:S01]  /*0310*/  ISETP.GT.AND P2, PT, R7, -0x1, !P2 ;  /* 0xffffffff0700780c */ /* 0x000fe20005744270 */
[----:B0-----:R-:W-:Y:S01]  /*0320*/  IMAD.WIDE R6, R11, 0x4, R4 ;  /* 0x000000040b067825 */ /* 0x001fe200078e0204 */
[----:B------:R-:W-:Y:S02]  /*0330*/  PLOP3.LUT P3, PT, P0, P3, PT, 0x80, 0x8 ;  /* 0x000000000008781c */ /* 0x000fe40000767070 */
[----:B------:R-:W-:-:S11]  /*0340*/  PLOP3.LUT P2, PT, P0, P2, PT, 0x80, 0x8 ;  /* 0x000000000008781c */ /* 0x000fd60000745070 */
[----:B------:R-:W2:Y:S04]  /*0350*/  @P3 LDG.E R13, desc[UR12][R6.64] ;  /* 0x0000000c060d3981 */ /* 0x000ea8000c1e1900 */
[----:B------:R-:W3:Y:S01]  /*0360*/  @P2 LDG.E R15, desc[UR12][R6.64+0x4] ;  /* 0x0000040c060f2981 */ /* 0x000ee2000c1e1900 */
[C---:B------:R-:W-:Y:S01]  /*0370*/  VIADD R12, R10.reuse, 0xffffffff ;  /* 0xffffffff0a0c7836 */ /* 0x040fe20000000000 */
[C---:B------:R-:W-:Y:S01]  /*0380*/  ISETP.GE.AND P6, PT, R10.reuse, UR10, PT ;  /* 0x0000000a0a007c0c */ /* 0x040fe2000bfc6270 */
[----:B------:R-:W-:-:S03]  /*0390*/  VIADD R17, R10, 0x1 ;  /* 0x000000010a117836 */ /* 0x000fc60000000000 */
[C---:B------:R-:W-:Y:S02]  /*03a0*/  ISETP.GE.AND P1, PT, R12.reuse, UR10, PT ;  /* 0x0000000a0c007c0c */ /* 0x040fe4000bf26270 */
[----:B------:R-:W-:Y:S02]  /*03b0*/  ISETP.GE.AND P5, PT, R17, UR10, PT ;  /* 0x0000000a11007c0c */ /* 0x000fe4000bfa6270 */
[----:B------:R-:W-:Y:S02]  /*03c0*/  ISETP.GT.AND P1, PT, R12, -0x1, !P1 ;  /* 0xffffffff0c00780c */ /* 0x000fe40004f24270 */
[C---:B------:R-:W-:Y:S02]  /*03d0*/  IADD3 R12, PT, PT, R10.reuse, 0x2, RZ ;  /* 0x000000020a0c7810 */ /* 0x040fe40007ffe0ff */
[----:B------:R-:W-:Y:S02]  /*03e0*/  ISETP.GT.AND P6, PT, R10, -0x1, !P6 ;  /* 0xffffffff0a00780c */ /* 0x000fe400077c4270 */
[----:B------:R-:W-:-:S02]  /*03f0*/  PLOP3.LUT P1, PT, P0, P1, PT, 0x80, 0x8 ;  /* 0x000000000008781c */ /* 0x000fc40000723070 */
[----:B------:R-:W-:Y:S01]  /*0400*/  ISETP.GT.AND P5, PT, R17, -0x1, !P5 ;  /* 0xffffffff1100780c */ /* 0x000fe20006fa4270 */
[----:B------:R-:W-:Y:S01]  /*0410*/  VIADD R17, R10, 0x3 ;  /* 0x000000030a117836 */ /* 0x000fe20000000000 */
[C---:B------:R-:W-:Y:S02]  /*0420*/  ISETP.GE.AND P4, PT, R12.reuse, UR10, PT ;  /* 0x0000000a0c007c0c */ /* 0x040fe4000bf86270 */
[----:B------:R-:W-:Y:S02]  /*0430*/  PLOP3.LUT P5, PT, P0, P5, PT, 0x80, 0x8 ;  /* 0x000000000008781c */ /* 0x000fe400007ab070 */
[----:B------:R-:W-:Y:S01]  /*0440*/  ISETP.GT.AND P4, PT, R12, -0x1, !P4 ;  /* 0xffffffff0c00780c */ /* 0x000fe20006784270 */
[----:B------:R-:W-:-:S03]  /*0450*/  VIADD R12, R10, 0x4 ;  /* 0x000000040a0c7836 */ /* 0x000fc60000000000 */
[----:B------:R-:W-:-:S13]  /*0460*/  PLOP3.LUT P4, PT, P0, P4, PT, 0x80, 0x8 ;  /* 0x000000000008781c */ /* 0x000fda0000789070 */
[----:B------:R-:W4:Y:S01]  /*0470*/  @P4 LDG.E R19, desc[UR12][R6.64+0x14] ;  /* 0x0000140c06134981 */ /* 0x000f22000c1e1900 */
[----:B--2---:R-:W-:Y:S01]  /*0480*/  @P3 FADD R0, R0, R13 ;  /* 0x0000000d00003221 */ /* 0x004fe20000000000 */
[----:B------:R-:W-:Y:S02]  /*0490*/  PLOP3.LUT P3, PT, P0, P6, PT, 0x80, 0x8 ;  /* 0x000000000008781c */ /* 0x000fe4000076d070 */
[----:B------:R-:W2:Y:S01]  /*04a0*/  @P1 LDG.E R13, desc[UR12][R6.64+0x8] ;  /* 0x0000080c060d1981 */ /* 0x000ea2000c1e1900 */
[C---:B------:R-:W-:Y:S01]  /*04b0*/  ISETP.GE.AND P6, PT, R17.reuse, UR10, PT ;  /* 0x0000000a11007c0c */ /* 0x040fe2000bfc6270 */
[----:B---3--:R-:W-:Y:S01]  /*04c0*/  @P2 FADD R0, R0, R15 ;  /* 0x0000000f00002221 */ /* 0x008fe20000000000 */
[C---:B------:R-:W-:Y:S02]  /*04d0*/  ISETP.GE.AND P2, PT, R12.reuse, UR10, PT ;  /* 0x0000000a0c007c0c */ /* 0x040fe4000bf46270 */
[----:B------:R-:W-:Y:S02]  /*04e0*/  ISETP.GT.AND P6, PT, R17, -0x1, !P6 ;  /* 0xffffffff1100780c */ /* 0x000fe400077c4270 */
[----:B------:R-:W-:Y:S01]  /*04f0*/  ISETP.GT.AND P2, PT, R12, -0x1, !P2 ;  /* 0xffffffff0c00780c */ /* 0x000fe20005744270 */
[----:B------:R-:W3:Y:S01]  /*0500*/  @P5 LDG.E R17, desc[UR12][R6.64+0x10] ;  /* 0x0000100c06115981 */ /* 0x000ee2000c1e1900 */
[----:B------:R-:W-:-:S03]  /*0510*/  PLOP3.LUT P6, PT, P0, P6, PT, 0x80, 0x8 ;  /* 0x000000000008781c */ /* 0x000fc600007cd070 */
[----:B------:R-:W5:Y:S01]  /*0520*/  @P3 LDG.E R15, desc[UR12][R6.64+0xc] ;  /* 0x00000c0c060f3981 */ /* 0x000f62000c1e1900 */
[----:B------:R-:W-:-:S09]  /*0530*/  PLOP3.LUT P2, PT, P0, P2, PT, 0x80, 0x8 ;  /* 0x000000000008781c */ /* 0x000fd20000745070 */
[----:B------:R-:W4:Y:S04]  /*0540*/  @P6 LDG.E R21, desc[UR12][R6.64+0x18] ;  /* 0x0000180c06156981 */ /* 0x000f28000c1e1900 */
[----:B------:R-:W4:Y:S01]  /*0550*/  @P2 LDG.E R23, desc[UR12][R6.64+0x1c] ;  /* 0x00001c0c06172981 */ /* 0x000f22000c1e1900 */
[----:B------:R-:W-:-:S04]  /*0560*/  UIADD3 UR6, UPT, UPT, UR6, 0x8, URZ ;  /* 0x0000000806067890 */ /* 0x000fc8000fffe0ff */
[----:B------:R-:W-:Y:S01]  /*0570*/  UISETP.NE.AND UP2, UPT, UR6, URZ, UPT ;  /* 0x000000ff0600728c */ /* 0x000fe2000bf45270 */
[----:B------:R-:W-:Y:S02]  /*0580*/  VIADD R11, R11, 0x8 ;  /* 0x000000080b0b7836 */ /* 0x000fe40000000000 */
[----:B------:R-:W-:Y:S01]  /*0590*/  VIADD R10, R10, 0x8 ;  /* 0x000000080a0a7836 */ /* 0x000fe20000000000 */
[----:B------:R-:W-:Y:S01]  /*05a0*/  UIADD3 UR5, UPT, UPT, UR5, 0x8, URZ ;  /* 0x0000000805057890 */ /* 0x000fe2000fffe0ff */
[----:B--2---:R-:W-:-:S04]  /*05b0*/  @P1 FADD R0, R0, R13 ;  /* 0x0000000d00001221 */ /* 0x004fc80000000000 */
[----:B-----5:R-:W-:-:S04]  /*05c0*/  @P3 FADD R0, R0, R15 ;  /* 0x0000000f00003221 */ /* 0x020fc80000000000 */
[----:B---3--:R-:W-:-:S04]  /*05d0*/  @P5 FADD R0, R0, R17 ;  /* 0x0000001100005221 */ /* 0x008fc80000000000 */
[----:B----4-:R-:W-:-:S04]  /*05e0*/  @P4 FADD R0, R0, R19 ;  /* 0x0000001300004221 */ /* 0x010fc80000000000 */
[----:B------:R-:W-:-:S04]  /*05f0*/  @P6 FADD R0, R0, R21 ;  /* 0x0000001500006221 */ /* 0x000fc80000000000 */
[----:B------:R-:W-:Y:S01]  /*0600*/  @P2 FADD R0, R0, R23 ;  /* 0x0000001700002221 */ /* 0x000fe20000000000 */
[----:B------:R-:W-:Y:S06]  /*0610*/  BRA.U UP2, `(.L_x_2) ;  /* 0xfffffffd02247547 */ /* 0x000fec000b83ffff */
.L_x_1:
[----:B------:R-:W-:Y:S05]  /*0620*/  BRA.U !UP0, `(.L_x_3) ;  /* 0x0000000108707547 */ /* 0x000fea000b800000 */
[----:B------:R-:W0:Y:S01]  /*0630*/  LDC.64 R4, c[0x0][0x380] ;  /* 0x0000e000ff047b82 */ /* 0x000e220000000a00 */
[----:B------:R-:W-:-:S04]  /*0640*/  VIADD R6, R16, UR5 ;  /* 0x0000000510067c36 */ /* 0x000fc80008000000 */
[C---:B------:R-:W-:Y:S01]  /*0650*/  VIADD R7, R6.reuse, 0x1 ;  /* 0x0000000106077836 */ /* 0x040fe20000000000 */
[C---:B------:R-:W-:Y:S01]  /*0660*/  ISETP.GE.AND P1, PT, R6.reuse, UR10, PT ;  /* 0x0000000a06007c0c */ /* 0x040fe2000bf26270 */
[C---:B------:R-:W-:Y:S01]  /*0670*/  VIADD R11, R6.reuse, 0x3 ;  /* 0x00000003060b7836 */ /* 0x040fe20000000000 */
[C---:B------:R-:W-:Y:S02]  /*0680*/  IADD3 R10, PT, PT, R6.reuse, 0x2, RZ ;  /* 0x00000002060a7810 */ /* 0x040fe40007ffe0ff */
[C---:B------:R-:W-:Y:S02]  /*0690*/  ISETP.GE.AND P2, PT, R7.reuse, UR10, PT ;  /* 0x0000000a07007c0c */ /* 0x040fe4000bf46270 */
[----:B------:R-:W-:Y:S02]  /*06a0*/  ISETP.GT.AND P1, PT, R6, -0x1, !P1 ;  /* 0xffffffff0600780c */ /* 0x000fe40004f24270 */
[----:B------:R-:W-:Y:S02]  /*06b0*/  ISETP.GE.AND P3, PT, R10, UR10, PT ;  /* 0x0000000a0a007c0c */ /* 0x000fe4000bf66270 */
[----:B------:R-:W-:Y:S01]  /*06c0*/  ISETP.GT.AND P2, PT, R7, -0x1, !P2 ;  /* 0xffffffff0700780c */ /* 0x000fe20005744270 */
[----:B------:R-:W-:Y:S01]  /*06d0*/  IMAD R7, R9, UR10, R6 ;  /* 0x0000000a09077c24 */ /* 0x000fe2000f8e0206 */
[----:B------:R-:W-:-:S02]  /*06e0*/  PLOP3.LUT P1, PT, P0, P1, PT, 0x80, 0x8 ;  /* 0x000000000008781c */ /* 0x000fc40000723070 */
[----:B------:R-:W-:Y:S02]  /*06f0*/  ISETP.GT.AND P3, PT, R10, -0x1, !P3 ;  /* 0xffffffff0a00780c */ /* 0x000fe40005f64270 */
[----:B------:R-:W-:Y:S02]  /*0700*/  ISETP.GE.AND P4, PT, R11, UR10, PT ;  /* 0x0000000a0b007c0c */ /* 0x000fe4000bf86270 */
[----:B------:R-:W-:Y:S01]  /*0710*/  PLOP3.LUT P2, PT, P0, P2, PT, 0x80, 0x8 ;  /* 0x000000000008781c */ /* 0x000fe20000745070 */
[----:B0-----:R-:W-:Y:S01]  /*0720*/  IMAD.WIDE R4, R7, 0x4, R4 ;  /* 0x0000000407047825 */ /* 0x001fe200078e0204 */
[----:B------:R-:W-:Y:S02]  /*0730*/  ISETP.GT.AND P4, PT, R11, -0x1, !P4 ;  /* 0xffffffff0b00780c */ /* 0x000fe40006784270 */
[----:B------:R-:W-:Y:S02]  /*0740*/  PLOP3.LUT P3, PT, P0, P3, PT, 0x80, 0x8 ;  /* 0x000000000008781c */ /* 0x000fe40000767070 */
[----:B------:R-:W-:Y:S01]  /*0750*/  PLOP3.LUT P4, PT, P0, P4, PT, 0x80, 0x8 ;  /* 0x000000000008781c */ /* 0x000fe20000789070 */
[----:B------:R-:W2:Y:S06]  /*0760*/  @P1 LDG.E R7, desc[UR12][R4.64] ;  /* 0x0000000c04071981 */ /* 0x000eac000c1e1900 */
[----:B------:R-:W3:Y:S04]  /*0770*/  @P2 LDG.E R11, desc[UR12][R4.64+0x4] ;  /* 0x0000040c040b2981 */ /* 0x000ee8000c1e1900 */
[----:B------:R-:W4:Y:S04]  /*0780*/  @P3 LDG.E R13, desc[UR12][R4.64+0x8] ;  /* 0x0000080c040d3981 */ /* 0x000f28000c1e1900 */
[----:B------:R-:W5:Y:S01]  /*0790*/  @P4 LDG.E R15, desc[UR12][R4.64+0xc] ;  /* 0x00000c0c040f4981 */ /* 0x000f62000c1e1900 */
[----:B------:R-:W-:Y:S01]  /*07a0*/  UIADD3 UR5, UPT, UPT, UR5, 0x4, URZ ;  /* 0x0000000405057890 */ /* 0x000fe2000fffe0ff */
[----:B--2---:R-:W-:-:S04]  /*07b0*/  @P1 FADD R0, R0, R7 ;  /* 0x0000000700001221 */ /* 0x004fc80000000000 */
[----:B---3--:R-:W-:-:S04]  /*07c0*/  @P2 FADD R0, R0, R11 ;  /* 0x0000000b00002221 */ /* 0x008fc80000000000 */
[----:B----4-:R-:W-:-:S04]  /*07d0*/  @P3 FADD R0, R0, R13 ;  /* 0x0000000d00003221 */ /* 0x010fc80000000000 */
[----:B-----5:R-:W-:-:S07]  /*07e0*/  @P4 FADD R0, R0, R15 ;  /* 0x0000000f00004221 */ /* 0x020fce0000000000 */
.L_x_3:
[----:B------:R-:W0:Y:S02]  /*07f0*/  LDCU UR6, c[0x0][0x394] ;  /* 0x00007280ff0677ac */ /* 0x000e240008000800 */
[----:B0-----:R-:W-:-:S09]  /*0800*/  ULOP3.LUT UP2, URZ, UR6, 0x1, URZ, 0xc0, !UPT ;  /* 0x0000000106ff7892 */ /* 0x001fd2000f84c0ff */
[----:B------:R-:W-:Y:S05]  /*0810*/  BRA.U !UP2, `(.L_x_4) ;  /* 0x000000010a407547 */ /* 0x000fea000b800000 */
[----:B------:R-:W0:Y:S01]  /*0820*/  LDC.64 R4, c[0x0][0x380] ;  /* 0x0000e000ff047b82 */ /* 0x000e220000000a00 */
[----:B------:R-:W-:-:S04]  /*0830*/  VIADD R6, R16, UR5 ;  /* 0x0000000510067c36 */ /* 0x000fc80008000000 */
[C---:B------:R-:W-:Y:S01]  /*0840*/  VIADD R7, R6.reuse, 0x1 ;  /* 0x0000000106077836 */ /* 0x040fe20000000000 */
[----:B------:R-:W-:-:S04]  /*0850*/  ISETP.GE.AND P1, PT, R6, UR10, PT ;  /* 0x0000000a06007c0c */ /* 0x000fc8000bf26270 */
[C---:B------:R-:W-:Y:S02]  /*0860*/  ISETP.GE.AND P2, PT, R7.reuse, UR10, PT ;  /* 0x0000000a07007c0c */ /* 0x040fe4000bf46270 */
[----:B------:R-:W-:Y:S02]  /*0870*/  ISETP.GT.AND P1, PT, R6, -0x1, !P1 ;  /* 0xffffffff0600780c */ /* 0x000fe40004f24270 */
[----:B------:R-:W-:Y:S01]  /*0880*/  ISETP.GT.AND P2, PT, R7, -0x1, !P2 ;  /* 0xffffffff0700780c */ /* 0x000fe20005744270 */
[----:B------:R-:W-:Y:S01]  /*0890*/  IMAD R7, R9, UR10, R6 ;  /* 0x0000000a09077c24 */ /* 0x000fe2000f8e0206 */
[----:B------:R-:W-:Y:S02]  /*08a0*/  PLOP3.LUT P1, PT, P0, P1, PT, 0x80, 0x8 ;  /* 0x000000000008781c */ /* 0x000fe40000723070 */
[----:B------:R-:W-:Y:S01]  /*08b0*/  PLOP3.LUT P2, PT, P0, P2, PT, 0x80, 0x8 ;  /* 0x000000000008781c */ /* 0x000fe20000745070 */
[----:B0-----:R-:W-:-:S10]  /*08c0*/  IMAD.WIDE R4, R7, 0x4, R4 ;  /* 0x0000000407047825 */ /* 0x001fd400078e0204 */
[----:B------:R-:W2:Y:S04]  /*08d0*/  @P1 LDG.E R7, desc[UR12][R4.64] ;  /* 0x0000000c04071981 */ /* 0x000ea8000c1e1900 */
[----:B------:R-:W3:Y:S01]  /*08e0*/  @P2 LDG.E R11, desc[UR12][R4.64+0x4] ;  /* 0x0000040c040b2981 */ /* 0x000ee2000c1e1900 */
[----:B------:R-:W-:Y:S01]  /*08f0*/  UIADD3 UR5, UPT, UPT, UR5, 0x2, URZ ;  /* 0x0000000205057890 */ /* 0x000fe2000fffe0ff */
[----:B--2---:R-:W-:-:S04]  /*0900*/  @P1 FADD R0, R0, R7 ;  /* 0x0000000700001221 */ /* 0x004fc80000000000 */
[----:B---3--:R-:W-:-:S07]  /*0910*/  @P2 FADD R0, R0, R11 ;  /* 0x0000000b00002221 */ /* 0x008fce0000000000 */
.L_x_4:
[----:B------:R-:W-:Y:S01]  /*0920*/  VIADD R6, R16, UR5 ;  /* 0x0000000510067c36 */ /* 0x000fe20008000000 */
[----:B------:R-:W-:Y:S01]  /*0930*/  UIADD3 UR4, UPT, UPT, UR4, 0x1, URZ ;  /* 0x0000000104047890 */ /* 0x000fe2000fffe0ff */
[----:B------:R-:W-:Y:S03]  /*0940*/  BSSY.RECONVERGENT B0, `(.L_x_5) ;  /* 0x000000a000007945 */ /* 0x000fe60003800200 */
[----:B------:R-:W-:-:S04]  /*0950*/  ISETP.GE.AND P1, PT, R6, UR10, PT ;  /* 0x0000000a06007c0c */ /* 0x000fc8000bf26270 */
[----:B------:R-:W-:-:S04]  /*0960*/  ISETP.GT.AND P1, PT, R6, -0x1, !P1 ;  /* 0xffffffff0600780c */ /* 0x000fc80004f24270 */
[----:B------:R-:W-:-:S13]  /*0970*/  PLOP3.LUT P1, PT, P0, P1, PT, 0x80, 0x8 ;  /* 0x000000000008781c */ /* 0x000fda0000723070 */
[----:B------:R-:W-:Y:S05]  /*0980*/  @!P1 BRA `(.L_x_6) ;  /* 0x0000000000149947 */ /* 0x000fea0003800000 */
[----:B------:R-:W0:Y:S01]  /*0990*/  LDC.64 R4, c[0x0][0x380] ;  /* 0x0000e000ff047b82 */ /* 0x000e220000000a00 */
[----:B------:R-:W-:-:S04]  /*09a0*/  IMAD R9, R9, UR10, R6 ;  /* 0x0000000a09097c24 */ /* 0x000fc8000f8e0206 */
[----:B0-----:R-:W-:-:S06]  /*09b0*/  IMAD.WIDE R4, R9, 0x4, R4 ;  /* 0x0000000409047825 */ /* 0x001fcc00078e0204 */
[----:B------:R-:W2:Y:S02]  /*09c0*/  LDG.E R5, desc[UR12][R4.64] ;  /* 0x0000000c04057981 */ /* 0x000ea4000c1e1900 */
[----:B--2---:R-:W-:-:S07]  /*09d0*/  FADD R0, R0, R5 ;  /* 0x0000000500007221 */ /* 0x004fce0000000000 */
.L_x_6:
[----:B------:R-:W-:Y:S05]  /*09e0*/  BSYNC.RECONVERGENT B0 ;  /* 0x0000000000007941 */ /* 0x000fea0003800200 */
.L_x_5:
[----:B------:R-:W-:Y:S05]  /*09f0*/  BRA.U UP1, `(.L_x_7) ;  /* 0xfffffff501f47547 */ /* 0x000fea000b83ffff */
.L_x_0:
[----:B------:R-:W0:Y:S01]  /*0a00*/  LDC.64 R4, c[0x0][0x388] ;  /* 0x0000e200ff047b82 */ /* 0x000e220000000a00 */
[----:B------:R-:W1:Y:S02]  /*0a10*/  LDCU UR5, c[0x0][0x398] ;  /* 0x00007300ff0577ac */ /* 0x000e640008000800 */
[----:B-1----:R-:W-:-:S04]  /*0a20*/  IMAD R3, R3, UR5, R2 ;  /* 0x0000000503037c24 */ /* 0x002fc8000f8e0202 */
[----:B0-----:R-:W-:-:S05]  /*0a30*/  IMAD.WIDE R2, R3, 0x4, R4 ;  /* 0x0000000403027825 */ /* 0x001fca00078e0204 */
[----:B------:R-:W-:Y:S01]  /*0a40*/  STG.E desc[UR12][R2.64], R0 ;  /* 0x0000000002007986 */ /* 0x000fe2000c10190c */
[----:B------:R-:W-:Y:S05]  /*0a50*/  EXIT ;  /* 0x000000000000794d */ /* 0x000fea0003800000 */
.L_x_8:
[----:B------:R-:W-:-:S00]  /*0a60*/  BRA `(.L_x_8) ;  /* 0xfffffffc00fc7947 */ /* 0x000fc0000383ffff */
[----:B------:R-:W-:-:S00]  /*0a70*/  NOP ;  /* 0x0000000000007918 */ /* 0x000fc00000000000 */
        /* <DEDUP_REMOVED lines=8> */
.L_x_18:


//--------------------- .text._Z25computeSumKernelEfficientPKfPfiii --------------------------
	.section	.text._Z25computeSumKernelEfficientPKfPfiii,"ax",@progbits
	.align	128
        .global         _Z25computeSumKernelEfficientPKfPfiii
        .type           _Z25computeSumKernelEfficientPKfPfiii,@function
        .size           _Z25computeSumKernelEfficientPKfPfiii,(.L_x_19 - _Z25computeSumKernelEfficientPKfPfiii)
        .other          _Z25computeSumKernelEfficientPKfPfiii,@"STO_CUDA_ENTRY STV_DEFAULT"
_Z25computeSumKernelEfficientPKfPfiii:
.text._Z25computeSumKernelEfficientPKfPfiii:
        /* <DEDUP_REMOVED lines=29> */
.L_x_16:
        /* <DEDUP_REMOVED lines=14> */
.L_x_11:
        /* <DEDUP_REMOVED lines=55> */
.L_x_10:
        /* <DEDUP_REMOVED lines=29> */
.L_x_12:
        /* <DEDUP_REMOVED lines=19> */
.L_x_13:
        /* <DEDUP_REMOVED lines=12> */
.L_x_15:
[----:B------:R-:W-:Y:S05]  /*09e0*/  BSYNC.RECONVERGENT B0 ;  /* 0x0000000000007941 */ /* 0x000fea0003800200 */
.L_x_14:
[----:B------:R-:W-:Y:S05]  /*09f0*/  BRA.U UP1, `(.L_x_16) ;  /* 0xfffffff501f47547 */ /* 0x000fea000b83ffff */
.L_x_9:
[----:B------:R-:W0:Y:S01]  /*0a00*/  LDC.64 R4, c[0x0][0x388] ;  /* 0x0000e200ff047b82 */ /* 0x000e220000000a00 */
[----:B------:R-:W1:Y:S02]  /*0a10*/  LDCU UR5, c[0x0][0x398] ;  /* 0x00007300ff0577ac */ /* 0x000e640008000800 */
[----:B-1----:R-:W-:-:S04]  /*0a20*/  IMAD R3, R3, UR5, R2 ;  /* 0x0000000503037c24 */ /* 0x002fc8000f8e0202 */
[----:B0-----:R-:W-:-:S05]  /*0a30*/  IMAD.WIDE R2, R3, 0x4, R4 ;  /* 0x0000000403027825 */ /* 0x001fca00078e0204 */
[----:B------:R-:W-:Y:S01]  /*0a40*/  STG.E desc[UR12][R2.64], R0 ;  /* 0x0000000002007986 */ /* 0x000fe2000c10190c */
[----:B------:R-:W-:Y:S05]  /*0a50*/  EXIT ;  /* 0x000000000000794d */ /* 0x000fea0003800000 */
.L_x_17:
        /* <DEDUP_REMOVED lines=10> */
.L_x_19:


//--------------------- .nv.shared.reserved.0     --------------------------
	.section	.nv.shared.reserved.0,"aw",@nobits
	.weak		__nv_reservedSMEM_offset_0_alias
	.size		__nv_reservedSMEM_offset_0_alias, 0, 64
	.other		__nv_reservedSMEM_offset_0_alias,@"STO_CUDA_RESERVED_SHARED STV_DEFAULT"
__nv_reservedSMEM_offset_0_alias:
	.zero		0
	.zero		64


//--------------------- .nv.constant0._Z27computeSumKernelInefficientPKfPfiii --------------------------
	.section	.nv.constant0._Z27computeSumKernelInefficientPKfPfiii,"a",@progbits
	.sectionflags	@""
	.align	4
.nv.constant0._Z27computeSumKernelInefficientPKfPfiii:
	.zero		924


//--------------------- .nv.constant0._Z25computeSumKernelEfficientPKfPfiii --------------------------
	.section	.nv.constant0._Z25computeSumKernelEfficientPKfPfiii,"a",@progbits
	.sectionflags	@""
	.align	4
.nv.constant0._Z25computeSumKernelEfficientPKfPfiii:
	.zero		924


//--------------------- SYMBOLS --------------------------

	.type		.nv.reservedSmem.offset0,@object
	.size		.nv.reservedSmem.offset0,0x4
